//
// Generated by LLVM NVPTX Back-End
//

.version 8.2
.target sm_86
.address_size 64

	// .globl	triton__0d1d2de

.visible .entry triton__0d1d2de(
	.param .u64 triton__0d1d2de_param_0,
	.param .u64 triton__0d1d2de_param_1,
	.param .u32 triton__0d1d2de_param_2
)
.maxntid 128, 1, 1
{
	.reg .pred 	%p<12>;
	.reg .b32 	%r<23>;
	.reg .f32 	%f<11>;
	.reg .b64 	%rd<12>;
	.loc	1 12 0
$L__func_begin0:
	.loc	1 12 0

	ld.param.u64 	%rd6, [triton__0d1d2de_param_0];
	ld.param.u64 	%rd7, [triton__0d1d2de_param_1];
$L__tmp0:
	.loc	1 15 36
	mov.u32 	%r7, %tid.x;
	and.b32  	%r8, %r7, 127;
	.loc	1 14 28
	mov.u32 %r1, %ctaid.x;
	.loc	1 14 33
	shl.b32 	%r9, %r1, 7;
	.loc	1 15 23
	or.b32  	%r10, %r9, %r8;
	.loc	1 16 21
	setp.lt.s32 	%p1, %r10, 256;
	.loc	1 18 56
	shr.s32 	%r12, %r10, 31;
	shr.u32 	%r13, %r12, 30;
	add.s32 	%r14, %r10, %r13;
	and.b32  	%r15, %r14, 2147483644;
	sub.s32 	%r16, %r10, %r15;
	.loc	1 18 34
	shl.b32 	%r17, %r16, 1;
	.loc	1 18 50
	shl.b32 	%r18, %r14, 2;
	and.b32  	%r19, %r18, -16;
	.loc	1 18 46
	add.s32 	%r20, %r17, %r19;
	.loc	1 18 30
	mul.wide.s32 	%rd8, %r20, 4;
	add.s64 	%rd1, %rd6, %rd8;
	.loc	1 18 62
	mov.u32 %r2, 0x0;
	@%p1 ld.global.b32 { %r2 }, [ %rd1 + 0 ];
	mov.b32 	%f1, %r2;
	.loc	1 19 30
	add.s64 	%rd2, %rd1, 4;
	.loc	1 19 66
	mov.u32 %r3, 0x0;
	@%p1 ld.global.b32 { %r3 }, [ %rd2 + 0 ];
	mov.b32 	%f2, %r3;
	.loc	1 20 50
	add.s32 	%r21, %r20, 8;
	.loc	1 20 30
	mul.wide.s32 	%rd9, %r21, 4;
	add.s64 	%rd3, %rd6, %rd9;
	.loc	1 20 66
	mov.u32 %r4, 0x0;
	@%p1 ld.global.b32 { %r4 }, [ %rd3 + 0 ];
	mov.b32 	%f3, %r4;
	.loc	1 21 50
	add.s32 	%r22, %r20, 9;
	.loc	1 21 30
	mul.wide.s32 	%rd10, %r22, 4;
	add.s64 	%rd4, %rd6, %rd10;
	.loc	1 21 66
	mov.u32 %r5, 0x0;
	@%p1 ld.global.b32 { %r5 }, [ %rd4 + 0 ];
	mov.b32 	%f4, %r5;
$L__tmp1:
	.loc	2 36 15
	setp.gt.f32 	%p6, %f2, %f1;
	.loc	2 38 21
	setp.nan.f32 	%p7, %f2, %f2;
	.loc	2 39 29
	selp.f32 	%f5, %f2, %f1, %p7;
	selp.f32 	%f6, %f2, %f5, %p6;
$L__tmp2:
	.loc	2 36 15
	setp.lt.f32 	%p8, %f6, %f3;
	.loc	2 38 21
	setp.nan.f32 	%p9, %f3, %f3;
	.loc	2 39 29
	selp.f32 	%f7, %f3, %f6, %p8;
	selp.f32 	%f8, %f3, %f7, %p9;
$L__tmp3:
	.loc	2 36 15
	setp.lt.f32 	%p10, %f8, %f4;
	.loc	2 38 21
	setp.nan.f32 	%p11, %f4, %f4;
	.loc	2 39 29
	selp.f32 	%f9, %f4, %f8, %p10;
	selp.f32 	%f10, %f4, %f9, %p11;
$L__tmp4:
	.loc	1 25 25
	mul.wide.s32 	%rd11, %r10, 4;
	add.s64 	%rd5, %rd7, %rd11;
	.loc	1 25 36
	mov.b32 	%r6, %f10;
	@%p1 st.global.b32 [ %rd5 + 0 ], { %r6 };
	.loc	1 25 4
	ret;
$L__tmp5:
$L__func_end0:

}
	.file	1 "/tmp/torchinductor_meng/dp/cdpx6637y5sz22x3aj7hpvvjg6fbxbca5thrnzk53ddupnl3muuk.py"
	.file	2 "/home/meng/anaconda3/envs/ttcpu/lib/python3.10/site-packages/torch/_inductor/triton_helpers.py"
	.section	.debug_abbrev
	{
.b8 1
.b8 17
.b8 1
.b8 37
.b8 8
.b8 19
.b8 5
.b8 3
.b8 8
.b8 16
.b8 6
.b8 27
.b8 8
.b8 180
.b8 66
.b8 12
.b8 17
.b8 1
.b8 18
.b8 1
.b8 0
.b8 0
.b8 2
.b8 46
.b8 0
.b8 135
.b8 64
.b8 8
.b8 3
.b8 8
.b8 58
.b8 11
.b8 59
.b8 11
.b8 63
.b8 12
.b8 32
.b8 11
.b8 0
.b8 0
.b8 3
.b8 46
.b8 1
.b8 17
.b8 1
.b8 18
.b8 1
.b8 64
.b8 10
.b8 49
.b8 19
.b8 0
.b8 0
.b8 4
.b8 29
.b8 0
.b8 49
.b8 19
.b8 17
.b8 1
.b8 18
.b8 1
.b8 88
.b8 11
.b8 89
.b8 11
.b8 87
.b8 11
.b8 0
.b8 0
.b8 0
	}
	.section	.debug_info
	{
.b32 255
.b8 2
.b8 0
.b32 .debug_abbrev
.b8 8
.b8 1
.b8 116
.b8 114
.b8 105
.b8 116
.b8 111
.b8 110
.b8 0
.b8 2
.b8 0
.b8 99
.b8 100
.b8 112
.b8 120
.b8 54
.b8 54
.b8 51
.b8 55
.b8 121
.b8 53
.b8 115
.b8 122
.b8 50
.b8 50
.b8 120
.b8 51
.b8 97
.b8 106
.b8 55
.b8 104
.b8 112
.b8 118
.b8 118
.b8 106
.b8 103
.b8 54
.b8 102
.b8 98
.b8 120
.b8 98
.b8 99
.b8 97
.b8 53
.b8 116
.b8 104
.b8 114
.b8 110
.b8 122
.b8 107
.b8 53
.b8 51
.b8 100
.b8 100
.b8 117
.b8 112
.b8 110
.b8 108
.b8 51
.b8 109
.b8 117
.b8 117
.b8 107
.b8 46
.b8 112
.b8 121
.b8 0
.b32 .debug_line
.b8 47
.b8 116
.b8 109
.b8 112
.b8 47
.b8 116
.b8 111
.b8 114
.b8 99
.b8 104
.b8 105
.b8 110
.b8 100
.b8 117
.b8 99
.b8 116
.b8 111
.b8 114
.b8 95
.b8 109
.b8 101
.b8 110
.b8 103
.b8 47
.b8 100
.b8 112
.b8 0
.b8 1
.b64 $L__func_begin0
.b64 $L__func_end0
.b8 2
.b8 116
.b8 114
.b8 105
.b8 116
.b8 111
.b8 110
.b8 95
.b8 95
.b8 48
.b8 100
.b8 49
.b8 100
.b8 50
.b8 100
.b8 101
.b8 0
.b8 116
.b8 114
.b8 105
.b8 116
.b8 111
.b8 110
.b8 95
.b8 95
.b8 48
.b8 100
.b8 49
.b8 100
.b8 50
.b8 100
.b8 101
.b8 0
.b8 1
.b8 12
.b8 1
.b8 1
.b8 3
.b64 $L__func_begin0
.b64 $L__func_end0
.b8 1
.b8 156
.b32 125
.b8 4
.b32 125
.b64 $L__tmp1
.b64 $L__tmp2
.b8 2
.b8 22
.b8 40
.b8 4
.b32 125
.b64 $L__tmp2
.b64 $L__tmp3
.b8 2
.b8 23
.b8 40
.b8 4
.b32 125
.b64 $L__tmp3
.b64 $L__tmp4
.b8 2
.b8 24
.b8 40
.b8 0
.b8 0
	}
	.section	.debug_pubnames
	{
.b32 $L__pubNames_end0-$L__pubNames_start0
$L__pubNames_start0:
.b8 2
.b8 0
.b32 .debug_info
.b32 259
.b32 125
.b8 116
.b8 114
.b8 105
.b8 116
.b8 111
.b8 110
.b8 95
.b8 95
.b8 48
.b8 100
.b8 49
.b8 100
.b8 50
.b8 100
.b8 101
.b8 0
.b32 0
$L__pubNames_end0:
	}
	.section	.debug_pubtypes
	{
.b32 $L__pubTypes_end0-$L__pubTypes_start0
$L__pubTypes_start0:
.b8 2
.b8 0
.b32 .debug_info
.b32 259
.b32 0
$L__pubTypes_end0:
	}
	.section	.debug_loc	{	}


// ===== COMPILED SASS (sm_100) =====

	.target	sm_100

	.elftype	@"ET_EXEC"


//--------------------- .note.nv.tkinfo           --------------------------
	.section	.note.nv.tkinfo,"",@"SHT_NOTE"
	.sectionflags	@"SHF_NOTE_NV_TKINFO"
	.tkinfo
        /*0018*/ 	.word	0x00000002
        /*0030*/ 	.string	""
        /*0030*/ 	.string	"ptxas"
        /*0030*/ 	.string	"Cuda compilation tools, release 13.0, V13.0.88"
        /*0030*/ 	.string	"Build cuda_13.0.r13.0/compiler.36424714_0"
        /*0030*/ 	.string	"-arch sm_100 "



//--------------------- .note.nv.cuinfo           --------------------------
	.section	.note.nv.cuinfo,"",@"SHT_NOTE"
	.sectionflags	@"SHF_NOTE_NV_CUINFO"
        /*0018*/ 	.short	0x0002
        /*001a*/ 	.short	0x0056
        /*001c*/ 	.short	0x0082
	.zero		2


//--------------------- .nv.info                  --------------------------
	.section	.nv.info,"",@"SHT_CUDA_INFO"
	.align	4


	//----- nvinfo : EIATTR_REGCOUNT
	.align		4
        /*0000*/ 	.byte	0x04, 0x2f
        /*0002*/ 	.short	(.L_1 - .L_0)
	.align		4
.L_0:
        /*0004*/ 	.word	index@(triton__0d1d2de)
        /*0008*/ 	.word	0x00000012


	//----- nvinfo : EIATTR_FRAME_SIZE
	.align		4
.L_1:
        /*000c*/ 	.byte	0x04, 0x11
        /*000e*/ 	.short	(.L_3 - .L_2)
	.align		4
.L_2:
        /*0010*/ 	.word	index@(triton__0d1d2de)
        /*0014*/ 	.word	0x00000000


	//----- nvinfo : EIATTR_MIN_STACK_SIZE
	.align		4
.L_3:
        /*0018*/ 	.byte	0x04, 0x12
        /*001a*/ 	.short	(.L_5 - .L_4)
	.align		4
.L_4:
        /*001c*/ 	.word	index@(triton__0d1d2de)
        /*0020*/ 	.word	0x00000000
.L_5:


//--------------------- .nv.compat                --------------------------
	.section	.nv.compat,"",@"SHT_CUDA_COMPAT_INFO"
	.align	4
        /*0000*/ 	.byte	0x02, 0x09, 0x00, 0x00, 0x02, 0x02, 0x01, 0x00, 0x02, 0x05, 0x05, 0x00, 0x03, 0x07, 0x01, 0x01
        /*0010*/ 	.byte	0x02, 0x03, 0x00, 0x00, 0x02, 0x06, 0x01, 0x00, 0x04, 0x0b, 0x08, 0x00, 0x09, 0x00, 0x00, 0x00
        /*0020*/ 	.byte	0x00, 0x00, 0x00, 0x00


//--------------------- .nv.info.triton__0d1d2de  --------------------------
	.section	.nv.info.triton__0d1d2de,"",@"SHT_CUDA_INFO"
	.sectionflags	@""
	.align	4


	//----- nvinfo : EIATTR_CUDA_API_VERSION
	.align		4
        /*0000*/ 	.byte	0x04, 0x37
        /*0002*/ 	.short	(.L_7 - .L_6)
.L_6:
        /*0004*/ 	.word	0x00000082


	//----- nvinfo : EIATTR_KPARAM_INFO
	.align		4
.L_7:
        /*0008*/ 	.byte	0x04, 0x17
        /*000a*/ 	.short	(.L_9 - .L_8)
.L_8:
        /*000c*/ 	.word	0x00000000
        /*0010*/ 	.short	0x0002
        /*0012*/ 	.short	0x0010
        /*0014*/ 	.byte	0x00, 0xf0, 0x11, 0x00


	//----- nvinfo : EIATTR_KPARAM_INFO
	.align		4
.L_9:
        /*0018*/ 	.byte	0x04, 0x17
        /*001a*/ 	.short	(.L_11 - .L_10)
.L_10:
        /*001c*/ 	.word	0x00000000
        /*0020*/ 	.short	0x0001
        /*0022*/ 	.short	0x0008
        /*0024*/ 	.byte	0x00, 0xf0, 0x21, 0x00


	//----- nvinfo : EIATTR_KPARAM_INFO
	.align		4
.L_11:
        /*0028*/ 	.byte	0x04, 0x17
        /*002a*/ 	.short	(.L_13 - .L_12)
.L_12:
        /*002c*/ 	.word	0x00000000
        /*0030*/ 	.short	0x0000
        /*0032*/ 	.short	0x0000
        /*0034*/ 	.byte	0x00, 0xf0, 0x21, 0x00


	//----- nvinfo : EIATTR_SPARSE_MMA_MASK
	.align		4
.L_13:
        /*0038*/ 	.byte	0x03, 0x50
        /*003a*/ 	.short	0x0000


	//----- nvinfo : EIATTR_MAXREG_COUNT
	.align		4
        /*003c*/ 	.byte	0x03, 0x1b
        /*003e*/ 	.short	0x00ff


	//----- nvinfo : EIATTR_MERCURY_ISA_VERSION
	.align		4
        /*0040*/ 	.byte	0x03, 0x5f
        /*0042*/ 	.short	0x0101


	//----- nvinfo : EIATTR_VRC_CTA_INIT_COUNT
	.align		4
        /*0044*/ 	.byte	0x02, 0x4a
	.zero		1
	.zero		1


	//----- nvinfo : EIATTR_EXIT_INSTR_OFFSETS
	.align		4
        /*0048*/ 	.byte	0x04, 0x1c
        /*004a*/ 	.short	(.L_15 - .L_14)


	//   ....[0]....
.L_14:
        /*004c*/ 	.word	0x00000270


	//   ....[1]....
        /*0050*/ 	.word	0x00000290


	//----- nvinfo : EIATTR_MAX_THREADS
	.align		4
.L_15:
        /*0054*/ 	.byte	0x04, 0x05
        /*0056*/ 	.short	(.L_17 - .L_16)
.L_16:
        /*0058*/ 	.word	0x00000080
        /*005c*/ 	.word	0x00000001
        /*0060*/ 	.word	0x00000001


	//----- nvinfo : EIATTR_CBANK_PARAM_SIZE
	.align		4
.L_17:
        /*0064*/ 	.byte	0x03, 0x19
        /*0066*/ 	.short	0x0014


	//----- nvinfo : EIATTR_PARAM_CBANK
	.align		4
        /*0068*/ 	.byte	0x04, 0x0a
        /*006a*/ 	.short	(.L_19 - .L_18)
	.align		4
.L_18:
        /*006c*/ 	.word	index@(.nv.constant0.triton__0d1d2de)
        /*0070*/ 	.short	0x0380
        /*0072*/ 	.short	0x0014


	//----- nvinfo : EIATTR_SW_WAR
	.align		4
.L_19:
        /*0074*/ 	.byte	0x04, 0x36
        /*0076*/ 	.short	(.L_21 - .L_20)
.L_20:
        /*0078*/ 	.word	0x00000008
.L_21:


//--------------------- .nv.callgraph             --------------------------
	.section	.nv.callgraph,"",@"SHT_CUDA_CALLGRAPH"
	.align	4
	.sectionentsize	8
	.align		4
        /*0000*/ 	.word	0x00000000
	.align		4
        /*0004*/ 	.word	0xffffffff
	.align		4
        /*0008*/ 	.word	0x00000000
	.align		4
        /*000c*/ 	.word	0xfffffffe
	.align		4
        /*0010*/ 	.word	0x00000000
	.align		4
        /*0014*/ 	.word	0xfffffffd
	.align		4
        /*0018*/ 	.word	0x00000000
	.align		4
        /*001c*/ 	.word	0xfffffffc


//--------------------- .text.triton__0d1d2de     --------------------------
	.section	.text.triton__0d1d2de,"ax",@progbits
	.align	128
        .global         triton__0d1d2de
        .type           triton__0d1d2de,@function
        .size           triton__0d1d2de,(.L_x_1 - triton__0d1d2de)
        .other          triton__0d1d2de,@"STO_CUDA_ENTRY STV_DEFAULT"
triton__0d1d2de:
.text.triton__0d1d2de:
[----:B------:R-:W-:Y:S01]  /*0000*/  LDC R1, c[0x0][0x37c] ;  /* 0x0000df00ff017b82 */ /* 0x000fe20000000800 */
[----:B------:R-:W0:Y:S07]  /*0010*/  S2R R0, SR_TID.X ;  /* 0x0000000000007919 */ /* 0x000e2e0000002100 */
[----:B------:R-:W1:Y:S01]  /*0020*/  LDC.64 R2, c[0x0][0x380] ;  /* 0x0000e000ff027b82 */ /* 0x000e620000000a00 */
[----:B------:R-:W2:Y:S01]  /*0030*/  LDCU.64 UR4, c[0x0][0x358] ;  /* 0x00006b00ff0477ac */ /* 0x000ea20008000a00 */
[----:B------:R-:W-:Y:S01]  /*0040*/  IMAD.MOV.U32 R15, RZ, RZ, RZ ;  /* 0x000000ffff0f7224 */ /* 0x000fe200078e00ff */
[----:B------:R-:W3:Y:S01]  /*0050*/  S2R R11, SR_CTAID.X ;  /* 0x00000000000b7919 */ /* 0x000ee20000002500 */
[----:B0-----:R-:W-:-:S05]  /*0060*/  LOP3.LUT R0, R0, 0x7f, RZ, 0xc0, !PT ;  /* 0x0000007f00007812 */ /* 0x001fca00078ec0ff */
[----:B---3--:R-:W-:-:S05]  /*0070*/  IMAD R11, R11, 0x80, R0 ;  /* 0x000000800b0b7824 */ /* 0x008fca00078e0200 */
[----:B------:R-:W-:Y:S02]  /*0080*/  SHF.R.S32.HI R0, RZ, 0x1f, R11 ;  /* 0x0000001fff007819 */ /* 0x000fe4000001140b */
[----:B------:R-:W-:Y:S02]  /*0090*/  ISETP.GE.AND P0, PT, R11, 0x100, PT ;  /* 0x000001000b00780c */ /* 0x000fe40003f06270 */
[----:B------:R-:W-:-:S04]  /*00a0*/  LEA.HI R0, R0, R11, RZ, 0x2 ;  /* 0x0000000b00007211 */ /* 0x000fc800078f10ff */
[C---:B------:R-:W-:Y:S01]  /*00b0*/  LOP3.LUT R4, R0.reuse, 0x7ffffffc, RZ, 0xc0, !PT ;  /* 0x7ffffffc00047812 */ /* 0x040fe200078ec0ff */
[----:B------:R-:W-:-:S04]  /*00c0*/  IMAD.SHL.U32 R0, R0, 0x4, RZ ;  /* 0x0000000400007824 */ /* 0x000fc800078e00ff */
[----:B------:R-:W-:Y:S01]  /*00d0*/  IMAD.IADD R4, R11, 0x1, -R4 ;  /* 0x000000010b047824 */ /* 0x000fe200078e0a04 */
[----:B------:R-:W-:Y:S01]  /*00e0*/  LOP3.LUT R5, R0, 0xfffffff0, RZ, 0xc0, !PT ;  /* 0xfffffff000057812 */ /* 0x000fe200078ec0ff */
[----:B------:R-:W-:-:S04]  /*00f0*/  IMAD.MOV.U32 R0, RZ, RZ, RZ ;  /* 0x000000ffff007224 */ /* 0x000fc800078e00ff */
[----:B------:R-:W-:-:S04]  /*0100*/  IMAD R9, R4, 0x2, R5 ;  /* 0x0000000204097824 */ /* 0x000fc800078e0205 */
[----:B-1----:R-:W-:-:S04]  /*0110*/  IMAD.WIDE R4, R9, 0x4, R2 ;  /* 0x0000000409047825 */ /* 0x002fc800078e0202 */
[----:B------:R-:W-:Y:S01]  /*0120*/  VIADD R7, R9, 0x8 ;  /* 0x0000000809077836 */ /* 0x000fe20000000000 */
[----:B--2---:R-:W2:Y:S01]  /*0130*/  @!P0 LDG.E R0, desc[UR4][R4.64] ;  /* 0x0000000404008981 */ /* 0x004ea2000c1e1900 */
[----:B------:R-:W-:-:S03]  /*0140*/  IMAD.MOV.U32 R10, RZ, RZ, RZ ;  /* 0x000000ffff0a7224 */ /* 0x000fc600078e00ff */
[----:B------:R0:W2:Y:S01]  /*0150*/  @!P0 LDG.E R15, desc[UR4][R4.64+0x4] ;  /* 0x00000404040f8981 */ /* 0x0000a2000c1e1900 */
[----:B------:R-:W-:-:S04]  /*0160*/  IMAD.WIDE R6, R7, 0x4, R2 ;  /* 0x0000000407067825 */ /* 0x000fc800078e0202 */
[----:B------:R-:W-:Y:S01]  /*0170*/  VIADD R9, R9, 0x9 ;  /* 0x0000000909097836 */ /* 0x000fe20000000000 */
[----:B------:R-:W3:Y:S01]  /*0180*/  @!P0 LDG.E R10, desc[UR4][R6.64] ;  /* 0x00000004060a8981 */ /* 0x000ee2000c1e1900 */
[----:B------:R-:W-:Y:S02]  /*0190*/  IMAD.MOV.U32 R13, RZ, RZ, RZ ;  /* 0x000000ffff0d7224 */ /* 0x000fe400078e00ff */
[----:B------:R-:W-:Y:S02]  /*01a0*/  IMAD.WIDE R2, R9, 0x4, R2 ;  /* 0x0000000409027825 */ /* 0x000fe400078e0202 */
[----:B------:R-:W0:Y:S03]  /*01b0*/  LDC.64 R8, c[0x0][0x388] ;  /* 0x0000e200ff087b82 */ /* 0x000e260000000a00 */
[----:B------:R-:W4:Y:S01]  /*01c0*/  @!P0 LDG.E R13, desc[UR4][R2.64] ;  /* 0x00000004020d8981 */ /* 0x000f22000c1e1900 */
[----:B0-----:R-:W-:Y:S01]  /*01d0*/  IMAD.WIDE R4, R11, 0x4, R8 ;  /* 0x000000040b047825 */ /* 0x001fe200078e0208 */
[----:B--2---:R-:W-:-:S02]  /*01e0*/  FSETP.GT.AND P2, PT, R15, R0, PT ;  /* 0x000000000f00720b */ /* 0x004fc40003f44000 */
[----:B------:R-:W-:Y:S02]  /*01f0*/  FSETP.NAN.AND P3, PT, R15, R15, PT ;  /* 0x0000000f0f00720b */ /* 0x000fe40003f68000 */
[----:B---3--:R-:W-:-:S09]  /*0200*/  FSETP.NAN.AND P1, PT, R10, R10, PT ;  /* 0x0000000a0a00720b */ /* 0x008fd20003f28000 */
[----:B------:R-:W-:Y:S02]  /*0210*/  @!P2 FSEL R15, R15, R0, P3 ;  /* 0x000000000f0fa208 */ /* 0x000fe40001800000 */
[----:B----4-:R-:W-:Y:S02]  /*0220*/  FSETP.NAN.AND P2, PT, R13, R13, PT ;  /* 0x0000000d0d00720b */ /* 0x010fe40003f48000 */
[----:B------:R-:W-:-:S04]  /*0230*/  FSETP.GEU.AND P3, PT, R15, R10, PT ;  /* 0x0000000a0f00720b */ /* 0x000fc80003f6e000 */
[----:B------:R-:W-:-:S04]  /*0240*/  @!P1 FSEL R10, R10, R15, !P3 ;  /* 0x0000000f0a0a9208 */ /* 0x000fc80005800000 */
[----:B------:R-:W-:-:S04]  /*0250*/  FSETP.GEU.AND P1, PT, R10, R13, PT ;  /* 0x0000000d0a00720b */ /* 0x000fc80003f2e000 */
[----:B------:R-:W-:Y:S01]  /*0260*/  @!P2 FSEL R13, R13, R10, !P1 ;  /* 0x0000000a0d0da208 */ /* 0x000fe20004800000 */
[----:B------:R-:W-:Y:S08]  /*0270*/  @P0 EXIT ;  /* 0x000000000000094d */ /* 0x000ff00003800000 */
[----:B------:R-:W-:Y:S01]  /*0280*/  STG.E desc[UR4][R4.64], R13 ;  /* 0x0000000d04007986 */ /* 0x000fe2000c101904 */
[----:B------:R-:W-:Y:S05]  /*0290*/  EXIT ;  /* 0x000000000000794d */ /* 0x000fea0003800000 */
.L_x_0:
[----:B------:R-:W-:-:S00]  /*02a0*/  BRA `(.L_x_0) ;  /* 0xfffffffc00fc7947 */ /* 0x000fc0000383ffff */
[----:B------:R-:W-:-:S00]  /*02b0*/  NOP ;  /* 0x0000000000007918 */ /* 0x000fc00000000000 */
        /* <DEDUP_REMOVED lines=12> */
.L_x_1:


//--------------------- .nv.shared.reserved.0     --------------------------
	.section	.nv.shared.reserved.0,"aw",@nobits
	.weak		__nv_reservedSMEM_offset_0_alias
	.size		__nv_reservedSMEM_offset_0_alias, 0, 64
	.other		__nv_reservedSMEM_offset_0_alias,@"STO_CUDA_RESERVED_SHARED STV_DEFAULT"
__nv_reservedSMEM_offset_0_alias:
	.zero		0
	.zero		64


//--------------------- .nv.constant0.triton__0d1d2de --------------------------
	.section	.nv.constant0.triton__0d1d2de,"a",@progbits
	.sectionflags	@""
	.align	4
.nv.constant0.triton__0d1d2de:
	.zero		916


//--------------------- SYMBOLS --------------------------

	.type		.nv.reservedSmem.offset0,@object
	.size		.nv.reservedSmem.offset0,0x4
